//
// Generated by NVIDIA NVVM Compiler
//
// Compiler Build ID: CL-36424714
// Cuda compilation tools, release 13.0, V13.0.88
// Based on NVVM 20.0.0
//

.version 9.0
.target sm_100
.address_size 64

	// .globl	_Z15calc_max_devicePiiS_
// _ZZ15calc_max_devicePiiS_E9part_prod has been demoted

.visible .entry _Z15calc_max_devicePiiS_(
	.param .u64 .ptr .align 1 _Z15calc_max_devicePiiS__param_0,
	.param .u32 _Z15calc_max_devicePiiS__param_1,
	.param .u64 .ptr .align 1 _Z15calc_max_devicePiiS__param_2
)
{
	.reg .pred 	%p<9>;
	.reg .b32 	%r<30>;
	.reg .b64 	%rd<11>;
	// demoted variable
	.shared .align 4 .b8 _ZZ15calc_max_devicePiiS_E9part_prod[128];
	ld.param.u64 	%rd2, [_Z15calc_max_devicePiiS__param_0];
	ld.param.u32 	%r16, [_Z15calc_max_devicePiiS__param_1];
	ld.param.u64 	%rd3, [_Z15calc_max_devicePiiS__param_2];
	mov.u32 	%r1, %tid.x;
	mov.u32 	%r2, %ctaid.x;
	mov.u32 	%r29, %ntid.x;
	mad.lo.s32 	%r26, %r2, %r29, %r1;
	setp.ge.s32 	%p1, %r26, %r16;
	mov.b32 	%r28, 0;
	@%p1 bra 	$L__BB0_3;
	shl.b32 	%r5, %r26, 5;
	mov.u32 	%r19, %nctaid.x;
	mul.lo.s32 	%r6, %r29, %r19;
	cvta.to.global.u64 	%rd1, %rd2;
	mov.b32 	%r28, 0;
	mul.wide.s32 	%rd6, %r5, 4;
$L__BB0_2:
	mul.wide.s32 	%rd4, %r26, 4;
	add.s64 	%rd5, %rd1, %rd4;
	ld.global.u32 	%r20, [%rd5];
	add.s64 	%rd7, %rd5, %rd6;
	ld.global.u32 	%r21, [%rd7];
	setp.lt.s32 	%p2, %r20, %r21;
	selp.b32 	%r28, %r21, %r28, %p2;
	add.s32 	%r26, %r26, %r6;
	setp.lt.s32 	%p3, %r26, %r16;
	@%p3 bra 	$L__BB0_2;
$L__BB0_3:
	shl.b32 	%r22, %r1, 2;
	mov.u32 	%r23, _ZZ15calc_max_devicePiiS_E9part_prod;
	add.s32 	%r12, %r23, %r22;
	st.shared.u32 	[%r12], %r28;
	bar.sync 	0;
	setp.lt.u32 	%p4, %r29, 2;
	@%p4 bra 	$L__BB0_8;
$L__BB0_4:
	mov.u32 	%r13, %r29;
	shr.u32 	%r29, %r13, 1;
	setp.ge.u32 	%p5, %r1, %r29;
	@%p5 bra 	$L__BB0_7;
	ld.shared.u32 	%r24, [%r12];
	ld.shared.u32 	%r15, [%r12+4];
	setp.ge.s32 	%p6, %r24, %r15;
	@%p6 bra 	$L__BB0_7;
	st.shared.u32 	[%r12], %r15;
$L__BB0_7:
	bar.sync 	0;
	setp.gt.u32 	%p7, %r13, 3;
	@%p7 bra 	$L__BB0_4;
$L__BB0_8:
	setp.ne.s32 	%p8, %r1, 0;
	@%p8 bra 	$L__BB0_10;
	ld.shared.u32 	%r25, [_ZZ15calc_max_devicePiiS_E9part_prod];
	cvta.to.global.u64 	%rd8, %rd3;
	mul.wide.u32 	%rd9, %r2, 4;
	add.s64 	%rd10, %rd8, %rd9;
	st.global.u32 	[%rd10], %r25;
$L__BB0_10:
	ret;

}


// ===== COMPILED SASS (sm_100) =====

	.target	sm_100

	.elftype	@"ET_EXEC"


//--------------------- .note.nv.tkinfo           --------------------------
	.section	.note.nv.tkinfo,"",@"SHT_NOTE"
	.sectionflags	@"SHF_NOTE_NV_TKINFO"
	.tkinfo
        /*0018*/ 	.word	0x00000002
        /*0030*/ 	.string	""
        /*0030*/ 	.string	"ptxas"
        /*0030*/ 	.string	"Cuda compilation tools, release 13.0, V13.0.88"
        /*0030*/ 	.string	"Build cuda_13.0.r13.0/compiler.36424714_0"
        /*0030*/ 	.string	"-arch sm_100 -m 64 "



//--------------------- .note.nv.cuinfo           --------------------------
	.section	.note.nv.cuinfo,"",@"SHT_NOTE"
	.sectionflags	@"SHF_NOTE_NV_CUINFO"
        /*0018*/ 	.short	0x0002
        /*001a*/ 	.short	0x0064
        /*001c*/ 	.short	0x0082
	.zero		2


//--------------------- .nv.info                  --------------------------
	.section	.nv.info,"",@"SHT_CUDA_INFO"
	.align	4


	//----- nvinfo : EIATTR_REGCOUNT
	.align		4
        /*0000*/ 	.byte	0x04, 0x2f
        /*0002*/ 	.short	(.L_1 - .L_0)
	.align		4
.L_0:
        /*0004*/ 	.word	index@(_Z15calc_max_devicePiiS_)
        /*0008*/ 	.word	0x00000010


	//----- nvinfo : EIATTR_FRAME_SIZE
	.align		4
.L_1:
        /*000c*/ 	.byte	0x04, 0x11
        /*000e*/ 	.short	(.L_3 - .L_2)
	.align		4
.L_2:
        /*0010*/ 	.word	index@(_Z15calc_max_devicePiiS_)
        /*0014*/ 	.word	0x00000000


	//----- nvinfo : EIATTR_MIN_STACK_SIZE
	.align		4
.L_3:
        /*0018*/ 	.byte	0x04, 0x12
        /*001a*/ 	.short	(.L_5 - .L_4)
	.align		4
.L_4:
        /*001c*/ 	.word	index@(_Z15calc_max_devicePiiS_)
        /*0020*/ 	.word	0x00000000
.L_5:


//--------------------- .nv.compat                --------------------------
	.section	.nv.compat,"",@"SHT_CUDA_COMPAT_INFO"
	.align	4
        /*0000*/ 	.byte	0x02, 0x09, 0x00, 0x00, 0x02, 0x02, 0x01, 0x00, 0x02, 0x05, 0x05, 0x00, 0x03, 0x07, 0x01, 0x01
        /*0010*/ 	.byte	0x02, 0x03, 0x00, 0x00, 0x02, 0x06, 0x01, 0x00, 0x04, 0x0b, 0x08, 0x00, 0x09, 0x00, 0x00, 0x00
        /*0020*/ 	.byte	0x00, 0x00, 0x00, 0x00


//--------------------- .nv.info._Z15calc_max_devicePiiS_ --------------------------
	.section	.nv.info._Z15calc_max_devicePiiS_,"",@"SHT_CUDA_INFO"
	.sectionflags	@""
	.align	4


	//----- nvinfo : EIATTR_CUDA_API_VERSION
	.align		4
        /*0000*/ 	.byte	0x04, 0x37
        /*0002*/ 	.short	(.L_7 - .L_6)
.L_6:
        /*0004*/ 	.word	0x00000082


	//----- nvinfo : EIATTR_KPARAM_INFO
	.align		4
.L_7:
        /*0008*/ 	.byte	0x04, 0x17
        /*000a*/ 	.short	(.L_9 - .L_8)
.L_8:
        /*000c*/ 	.word	0x00000000
        /*0010*/ 	.short	0x0002
        /*0012*/ 	.short	0x0010
        /*0014*/ 	.byte	0x00, 0xf5, 0x21, 0x00


	//----- nvinfo : EIATTR_KPARAM_INFO
	.align		4
.L_9:
        /*0018*/ 	.byte	0x04, 0x17
        /*001a*/ 	.short	(.L_11 - .L_10)
.L_10:
        /*001c*/ 	.word	0x00000000
        /*0020*/ 	.short	0x0001
        /*0022*/ 	.short	0x0008
        /*0024*/ 	.byte	0x00, 0xf0, 0x11, 0x00


	//----- nvinfo : EIATTR_KPARAM_INFO
	.align		4
.L_11:
        /*0028*/ 	.byte	0x04, 0x17
        /*002a*/ 	.short	(.L_13 - .L_12)
.L_12:
        /*002c*/ 	.word	0x00000000
        /*0030*/ 	.short	0x0000
        /*0032*/ 	.short	0x0000
        /*0034*/ 	.byte	0x00, 0xf5, 0x21, 0x00


	//----- nvinfo : EIATTR_SPARSE_MMA_MASK
	.align		4
.L_13:
        /*0038*/ 	.byte	0x03, 0x50
        /*003a*/ 	.short	0x0000


	//----- nvinfo : EIATTR_MAXREG_COUNT
	.align		4
        /*003c*/ 	.byte	0x03, 0x1b
        /*003e*/ 	.short	0x00ff


	//----- nvinfo : EIATTR_NUM_BARRIERS
	.align		4
        /*0040*/ 	.byte	0x02, 0x4c
        /*0042*/ 	.byte	0x01
	.zero		1


	//----- nvinfo : EIATTR_MERCURY_ISA_VERSION
	.align		4
        /*0044*/ 	.byte	0x03, 0x5f
        /*0046*/ 	.short	0x0101


	//----- nvinfo : EIATTR_VRC_CTA_INIT_COUNT
	.align		4
        /*0048*/ 	.byte	0x02, 0x4a
	.zero		1
	.zero		1


	//----- nvinfo : EIATTR_EXIT_INSTR_OFFSETS
	.align		4
        /*004c*/ 	.byte	0x04, 0x1c
        /*004e*/ 	.short	(.L_15 - .L_14)


	//   ....[0]....
.L_14:
        /*0050*/ 	.word	0x00000300


	//   ....[1]....
        /*0054*/ 	.word	0x00000380


	//----- nvinfo : EIATTR_CRS_STACK_SIZE
	.align		4
.L_15:
        /*0058*/ 	.byte	0x04, 0x1e
        /*005a*/ 	.short	(.L_17 - .L_16)
.L_16:
        /*005c*/ 	.word	0x00000000


	//----- nvinfo : EIATTR_CBANK_PARAM_SIZE
	.align		4
.L_17:
        /*0060*/ 	.byte	0x03, 0x19
        /*0062*/ 	.short	0x0018


	//----- nvinfo : EIATTR_PARAM_CBANK
	.align		4
        /*0064*/ 	.byte	0x04, 0x0a
        /*0066*/ 	.short	(.L_19 - .L_18)
	.align		4
.L_18:
        /*0068*/ 	.word	index@(.nv.constant0._Z15calc_max_devicePiiS_)
        /*006c*/ 	.short	0x0380
        /*006e*/ 	.short	0x0018


	//----- nvinfo : EIATTR_SW_WAR
	.align		4
.L_19:
        /*0070*/ 	.byte	0x04, 0x36
        /*0072*/ 	.short	(.L_21 - .L_20)
.L_20:
        /*0074*/ 	.word	0x00000008
.L_21:


//--------------------- .nv.callgraph             --------------------------
	.section	.nv.callgraph,"",@"SHT_CUDA_CALLGRAPH"
	.align	4
	.sectionentsize	8
	.align		4
        /*0000*/ 	.word	0x00000000
	.align		4
        /*0004*/ 	.word	0xffffffff
	.align		4
        /*0008*/ 	.word	0x00000000
	.align		4
        /*000c*/ 	.word	0xfffffffe
	.align		4
        /*0010*/ 	.word	0x00000000
	.align		4
        /*0014*/ 	.word	0xfffffffd
	.align		4
        /*0018*/ 	.word	0x00000000
	.align		4
        /*001c*/ 	.word	0xfffffffc


//--------------------- .text._Z15calc_max_devicePiiS_ --------------------------
	.section	.text._Z15calc_max_devicePiiS_,"ax",@progbits
	.align	128
        .global         _Z15calc_max_devicePiiS_
        .type           _Z15calc_max_devicePiiS_,@function
        .size           _Z15calc_max_devicePiiS_,(.L_x_8 - _Z15calc_max_devicePiiS_)
        .other          _Z15calc_max_devicePiiS_,@"STO_CUDA_ENTRY STV_DEFAULT"
_Z15calc_max_devicePiiS_:
.text._Z15calc_max_devicePiiS_:
[----:B------:R-:W-:Y:S01]  /*0000*/  LDC R1, c[0x0][0x37c] ;  /* 0x0000df00ff017b82 */ /* 0x000fe20000000800 */
[----:B------:R-:W0:Y:S01]  /*0010*/  S2R R9, SR_TID.X ;  /* 0x0000000000097919 */ /* 0x000e220000002100 */
[----:B------:R-:W0:Y:S01]  /*0020*/  LDCU UR4, c[0x0][0x360] ;  /* 0x00006c00ff0477ac */ /* 0x000e220008000800 */
[----:B------:R-:W-:Y:S01]  /*0030*/  BSSY.RECONVERGENT B0, `(.L_x_0) ;  /* 0x0000016000007945 */ /* 0x000fe20003800200 */
[----:B------:R-:W-:Y:S01]  /*0040*/  IMAD.MOV.U32 R8, RZ, RZ, RZ ;  /* 0x000000ffff087224 */ /* 0x000fe200078e00ff */
[----:B------:R-:W0:Y:S01]  /*0050*/  S2R R10, SR_CTAID.X ;  /* 0x00000000000a7919 */ /* 0x000e220000002500 */
[----:B------:R-:W1:Y:S01]  /*0060*/  LDCU UR5, c[0x0][0x388] ;  /* 0x00007100ff0577ac */ /* 0x000e620008000800 */
[----:B------:R-:W2:Y:S01]  /*0070*/  LDCU.64 UR8, c[0x0][0x358] ;  /* 0x00006b00ff0877ac */ /* 0x000ea20008000a00 */
[----:B0-----:R-:W-:-:S05]  /*0080*/  IMAD R0, R10, UR4, R9 ;  /* 0x000000040a007c24 */ /* 0x001fca000f8e0209 */
[----:B-1----:R-:W-:-:S13]  /*0090*/  ISETP.GE.AND P0, PT, R0, UR5, PT ;  /* 0x0000000500007c0c */ /* 0x002fda000bf06270 */
[----:B--2---:R-:W-:Y:S05]  /*00a0*/  @P0 BRA `(.L_x_1) ;  /* 0x0000000000380947 */ /* 0x004fea0003800000 */
[----:B------:R-:W0:Y:S01]  /*00b0*/  LDC R2, c[0x0][0x370] ;  /* 0x0000dc00ff027b82 */ /* 0x000e220000000800 */
[----:B------:R-:W-:Y:S01]  /*00c0*/  IMAD.MOV.U32 R8, RZ, RZ, RZ ;  /* 0x000000ffff087224 */ /* 0x000fe200078e00ff */
[----:B------:R-:W-:-:S06]  /*00d0*/  SHF.L.U32 R11, R0, 0x5, RZ ;  /* 0x00000005000b7819 */ /* 0x000fcc00000006ff */
[----:B------:R-:W1:Y:S01]  /*00e0*/  LDC.64 R6, c[0x0][0x380] ;  /* 0x0000e000ff067b82 */ /* 0x000e620000000a00 */
[----:B0-----:R-:W-:-:S07]  /*00f0*/  IMAD R13, R2, UR4, RZ ;  /* 0x00000004020d7c24 */ /* 0x001fce000f8e02ff */
.L_x_2:
[----:B-1----:R-:W-:-:S04]  /*0100*/  IMAD.WIDE R2, R0, 0x4, R6 ;  /* 0x0000000400027825 */ /* 0x002fc800078e0206 */
[----:B------:R-:W-:Y:S02]  /*0110*/  IMAD.WIDE R4, R11, 0x4, R2 ;  /* 0x000000040b047825 */ /* 0x000fe400078e0202 */
[----:B------:R-:W2:Y:S04]  /*0120*/  LDG.E R2, desc[UR8][R2.64] ;  /* 0x0000000802027981 */ /* 0x000ea8000c1e1900 */
[----:B------:R-:W2:Y:S01]  /*0130*/  LDG.E R5, desc[UR8][R4.64] ;  /* 0x0000000804057981 */ /* 0x000ea2000c1e1900 */
[----:B------:R-:W-:-:S05]  /*0140*/  IMAD.IADD R0, R13, 0x1, R0 ;  /* 0x000000010d007824 */ /* 0x000fca00078e0200 */
[----:B------:R-:W-:Y:S02]  /*0150*/  ISETP.GE.AND P1, PT, R0, UR5, PT ;  /* 0x0000000500007c0c */ /* 0x000fe4000bf26270 */
[----:B--2---:R-:W-:-:S04]  /*0160*/  ISETP.GE.AND P0, PT, R2, R5, PT ;  /* 0x000000050200720c */ /* 0x004fc80003f06270 */
[----:B------:R-:W-:-:S07]  /*0170*/  SEL R8, R5, R8, !P0 ;  /* 0x0000000805087207 */ /* 0x000fce0004000000 */
[----:B------:R-:W-:Y:S05]  /*0180*/  @!P1 BRA `(.L_x_2) ;  /* 0xfffffffc00dc9947 */ /* 0x000fea000383ffff */
.L_x_1:
[----:B------:R-:W-:Y:S05]  /*0190*/  BSYNC.RECONVERGENT B0 ;  /* 0x0000000000007941 */ /* 0x000fea0003800200 */
.L_x_0:
[----:B------:R-:W0:Y:S01]  /*01a0*/  S2UR UR6, SR_CgaCtaId ;  /* 0x00000000000679c3 */ /* 0x000e220000008800 */
[----:B------:R-:W-:Y:S01]  /*01b0*/  UMOV UR5, 0x400 ;  /* 0x0000040000057882 */ /* 0x000fe20000000000 */
[----:B------:R-:W-:Y:S02]  /*01c0*/  UISETP.GE.U32.AND UP0, UPT, UR4, 0x2, UPT ;  /* 0x000000020400788c */ /* 0x000fe4000bf06070 */
[----:B0-----:R-:W-:-:S06]  /*01d0*/  ULEA UR5, UR6, UR5, 0x18 ;  /* 0x0000000506057291 */ /* 0x001fcc000f8ec0ff */
[----:B------:R-:W-:-:S05]  /*01e0*/  LEA R3, R9, UR5, 0x2 ;  /* 0x0000000509037c11 */ /* 0x000fca000f8e10ff */
[----:B------:R0:W-:Y:S01]  /*01f0*/  STS [R3], R8 ;  /* 0x0000000803007388 */ /* 0x0001e20000000800 */
[----:B------:R-:W-:Y:S06]  /*0200*/  BAR.SYNC.DEFER_BLOCKING 0x0 ;  /* 0x0000000000007b1d */ /* 0x000fec0000010000 */
[----:B------:R-:W-:Y:S05]  /*0210*/  BRA.U !UP0, `(.L_x_3) ;  /* 0x0000000108347547 */ /* 0x000fea000b800000 */
.L_x_6:
[----:B------:R-:W-:Y:S01]  /*0220*/  UMOV UR5, UR4 ;  /* 0x0000000400057c82 */ /* 0x000fe20008000000 */
[----:B------:R-:W-:Y:S01]  /*0230*/  USHF.R.U32.HI UR4, URZ, 0x1, UR4 ;  /* 0x00000001ff047899 */ /* 0x000fe20008011604 */
[----:B------:R-:W-:Y:S05]  /*0240*/  BSSY.RECONVERGENT B0, `(.L_x_4) ;  /* 0x0000007000007945 */ /* 0x000fea0003800200 */
[----:B------:R-:W-:-:S13]  /*0250*/  ISETP.GE.U32.AND P0, PT, R9, UR4, PT ;  /* 0x0000000409007c0c */ /* 0x000fda000bf06070 */
[----:B-1----:R-:W-:Y:S05]  /*0260*/  @P0 BRA `(.L_x_5) ;  /* 0x0000000000100947 */ /* 0x002fea0003800000 */
[----:B------:R-:W-:Y:S04]  /*0270*/  LDS R0, [R3] ;  /* 0x0000000003007984 */ /* 0x000fe80000000800 */
[----:B------:R-:W1:Y:S02]  /*0280*/  LDS R2, [R3+0x4] ;  /* 0x0000040003027984 */ /* 0x000e640000000800 */
[----:B-1----:R-:W-:-:S13]  /*0290*/  ISETP.GE.AND P0, PT, R0, R2, PT ;  /* 0x000000020000720c */ /* 0x002fda0003f06270 */
[----:B------:R1:W-:Y:S02]  /*02a0*/  @!P0 STS [R3], R2 ;  /* 0x0000000203008388 */ /* 0x0003e40000000800 */
.L_x_5:
[----:B------:R-:W-:Y:S05]  /*02b0*/  BSYNC.RECONVERGENT B0 ;  /* 0x0000000000007941 */ /* 0x000fea0003800200 */
.L_x_4:
[----:B------:R-:W-:Y:S01]  /*02c0*/  BAR.SYNC.DEFER_BLOCKING 0x0 ;  /* 0x0000000000007b1d */ /* 0x000fe20000010000 */
[----:B------:R-:W-:-:S09]  /*02d0*/  UISETP.GT.U32.AND UP0, UPT, UR5, 0x3, UPT ;  /* 0x000000030500788c */ /* 0x000fd2000bf04070 */
[----:B------:R-:W-:Y:S05]  /*02e0*/  BRA.U UP0, `(.L_x_6) ;  /* 0xfffffffd00cc7547 */ /* 0x000fea000b83ffff */
.L_x_3:
[----:B------:R-:W-:-:S13]  /*02f0*/  ISETP.NE.AND P0, PT, R9, RZ, PT ;  /* 0x000000ff0900720c */ /* 0x000fda0003f05270 */
[----:B------:R-:W-:Y:S05]  /*0300*/  @P0 EXIT ;  /* 0x000000000000094d */ /* 0x000fea0003800000 */
[----:B------:R-:W2:Y:S01]  /*0310*/  S2UR UR5, SR_CgaCtaId ;  /* 0x00000000000579c3 */ /* 0x000ea20000008800 */
[----:B------:R-:W-:-:S07]  /*0320*/  UMOV UR4, 0x400 ;  /* 0x0000040000047882 */ /* 0x000fce0000000000 */
[----:B01----:R-:W0:Y:S01]  /*0330*/  LDC.64 R2, c[0x0][0x390] ;  /* 0x0000e400ff027b82 */ /* 0x003e220000000a00 */
[----:B--2---:R-:W-:Y:S01]  /*0340*/  ULEA UR4, UR5, UR4, 0x18 ;  /* 0x0000000405047291 */ /* 0x004fe2000f8ec0ff */
[----:B0-----:R-:W-:-:S08]  /*0350*/  IMAD.WIDE.U32 R2, R10, 0x4, R2 ;  /* 0x000000040a027825 */ /* 0x001fd000078e0002 */
[----:B------:R-:W0:Y:S04]  /*0360*/  LDS R5, [UR4] ;  /* 0x00000004ff057984 */ /* 0x000e280008000800 */
[----:B0-----:R-:W-:Y:S01]  /*0370*/  STG.E desc[UR8][R2.64], R5 ;  /* 0x0000000502007986 */ /* 0x001fe2000c101908 */
[----:B------:R-:W-:Y:S05]  /*0380*/  EXIT ;  /* 0x000000000000794d */ /* 0x000fea0003800000 */
.L_x_7:
[----:B------:R-:W-:-:S00]  /*0390*/  BRA `(.L_x_7) ;  /* 0xfffffffc00fc7947 */ /* 0x000fc0000383ffff */
[----:B------:R-:W-:-:S00]  /*03a0*/  NOP ;  /* 0x0000000000007918 */ /* 0x000fc00000000000 */
        /* <DEDUP_REMOVED lines=13> */
.L_x_8:


//--------------------- .nv.shared._Z15calc_max_devicePiiS_ --------------------------
	.section	.nv.shared._Z15calc_max_devicePiiS_,"aw",@nobits
	.sectionflags	@""
	.align	4
.nv.shared._Z15calc_max_devicePiiS_:
	.zero		1152


//--------------------- .nv.shared.reserved.0     --------------------------
	.section	.nv.shared.reserved.0,"aw",@nobits
	.weak		__nv_reservedSMEM_offset_0_alias
	.size		__nv_reservedSMEM_offset_0_alias, 0, 64
	.other		__nv_reservedSMEM_offset_0_alias,@"STO_CUDA_RESERVED_SHARED STV_DEFAULT"
__nv_reservedSMEM_offset_0_alias:
	.zero		0
	.zero		64


//--------------------- .nv.constant0._Z15calc_max_devicePiiS_ --------------------------
	.section	.nv.constant0._Z15calc_max_devicePiiS_,"a",@progbits
	.sectionflags	@""
	.align	4
.nv.constant0._Z15calc_max_devicePiiS_:
	.zero		920


//--------------------- SYMBOLS --------------------------

	.type		.nv.reservedSmem.offset0,@object
	.size		.nv.reservedSmem.offset0,0x4
	.type		.nv.reservedSmem.cap,@object
	.size		.nv.reservedSmem.cap,0x4
